//
// Generated by NVIDIA NVVM Compiler
//
// Compiler Build ID: CL-36424714
// Cuda compilation tools, release 13.0, V13.0.88
// Based on NVVM 20.0.0
//

.version 9.0
.target sm_100
.address_size 64

	// .globl	_Z17perplexity_kernelPKfPKiPfi

.visible .entry _Z17perplexity_kernelPKfPKiPfi(
	.param .u64 .ptr .align 1 _Z17perplexity_kernelPKfPKiPfi_param_0,
	.param .u64 .ptr .align 1 _Z17perplexity_kernelPKfPKiPfi_param_1,
	.param .u64 .ptr .align 1 _Z17perplexity_kernelPKfPKiPfi_param_2,
	.param .u32 _Z17perplexity_kernelPKfPKiPfi_param_3
)
{
	.reg .pred 	%p<5>;
	.reg .b32 	%r<12>;
	.reg .b32 	%f<25>;
	.reg .b64 	%rd<12>;
	.reg .b64 	%fd<3>;

	ld.param.u64 	%rd1, [_Z17perplexity_kernelPKfPKiPfi_param_0];
	ld.param.u64 	%rd2, [_Z17perplexity_kernelPKfPKiPfi_param_1];
	ld.param.u64 	%rd3, [_Z17perplexity_kernelPKfPKiPfi_param_2];
	ld.param.u32 	%r2, [_Z17perplexity_kernelPKfPKiPfi_param_3];
	mov.u32 	%r3, %ctaid.x;
	mov.u32 	%r4, %ntid.x;
	mov.u32 	%r5, %tid.x;
	mad.lo.s32 	%r1, %r3, %r4, %r5;
	setp.ge.s32 	%p1, %r1, %r2;
	@%p1 bra 	$L__BB0_2;
	cvta.to.global.u64 	%rd4, %rd2;
	cvta.to.global.u64 	%rd5, %rd1;
	cvta.to.global.u64 	%rd6, %rd3;
	mul.wide.s32 	%rd7, %r1, 4;
	add.s64 	%rd8, %rd4, %rd7;
	ld.global.u32 	%r6, [%rd8];
	mad.lo.s32 	%r7, %r2, %r1, %r6;
	mul.wide.s32 	%rd9, %r7, 4;
	add.s64 	%rd10, %rd5, %rd9;
	ld.global.f32 	%f1, [%rd10];
	cvt.f64.f32 	%fd1, %f1;
	add.f64 	%fd2, %fd1, 0d3E112E0BE826D695;
	cvt.rn.f32.f64 	%f2, %fd2;
	setp.lt.f32 	%p2, %f2, 0f00800000;
	mul.f32 	%f3, %f2, 0f4B000000;
	selp.f32 	%f4, %f3, %f2, %p2;
	selp.f32 	%f5, 0fC1B80000, 0f00000000, %p2;
	mov.b32 	%r8, %f4;
	add.s32 	%r9, %r8, -1059760811;
	and.b32  	%r10, %r9, -8388608;
	sub.s32 	%r11, %r8, %r10;
	mov.b32 	%f6, %r11;
	cvt.rn.f32.s32 	%f7, %r10;
	fma.rn.f32 	%f8, %f7, 0f34000000, %f5;
	add.f32 	%f9, %f6, 0fBF800000;
	fma.rn.f32 	%f10, %f9, 0fBE055027, 0f3E1039F6;
	fma.rn.f32 	%f11, %f10, %f9, 0fBDF8CDCC;
	fma.rn.f32 	%f12, %f11, %f9, 0f3E0F2955;
	fma.rn.f32 	%f13, %f12, %f9, 0fBE2AD8B9;
	fma.rn.f32 	%f14, %f13, %f9, 0f3E4CED0B;
	fma.rn.f32 	%f15, %f14, %f9, 0fBE7FFF22;
	fma.rn.f32 	%f16, %f15, %f9, 0f3EAAAA78;
	fma.rn.f32 	%f17, %f16, %f9, 0fBF000000;
	mul.f32 	%f18, %f9, %f17;
	fma.rn.f32 	%f19, %f18, %f9, %f9;
	fma.rn.f32 	%f20, %f8, 0f3F317218, %f19;
	setp.gt.u32 	%p3, %r8, 2139095039;
	fma.rn.f32 	%f21, %f4, 0f7F800000, 0f7F800000;
	selp.f32 	%f22, %f21, %f20, %p3;
	setp.eq.f32 	%p4, %f4, 0f00000000;
	neg.f32 	%f23, %f22;
	selp.f32 	%f24, 0f7F800000, %f23, %p4;
	add.s64 	%rd11, %rd6, %rd7;
	st.global.f32 	[%rd11], %f24;
$L__BB0_2:
	ret;

}


// ===== COMPILED SASS (sm_100) =====

	.target	sm_100

	.elftype	@"ET_EXEC"


//--------------------- .note.nv.tkinfo           --------------------------
	.section	.note.nv.tkinfo,"",@"SHT_NOTE"
	.sectionflags	@"SHF_NOTE_NV_TKINFO"
	.tkinfo
        /*0018*/ 	.word	0x00000002
        /*0030*/ 	.string	""
        /*0030*/ 	.string	"ptxas"
        /*0030*/ 	.string	"Cuda compilation tools, release 13.0, V13.0.88"
        /*0030*/ 	.string	"Build cuda_13.0.r13.0/compiler.36424714_0"
        /*0030*/ 	.string	"-arch sm_100 -m 64 "



//--------------------- .note.nv.cuinfo           --------------------------
	.section	.note.nv.cuinfo,"",@"SHT_NOTE"
	.sectionflags	@"SHF_NOTE_NV_CUINFO"
        /*0018*/ 	.short	0x0002
        /*001a*/ 	.short	0x0064
        /*001c*/ 	.short	0x0082
	.zero		2


//--------------------- .nv.info                  --------------------------
	.section	.nv.info,"",@"SHT_CUDA_INFO"
	.align	4


	//----- nvinfo : EIATTR_REGCOUNT
	.align		4
        /*0000*/ 	.byte	0x04, 0x2f
        /*0002*/ 	.short	(.L_1 - .L_0)
	.align		4
.L_0:
        /*0004*/ 	.word	index@(_Z17perplexity_kernelPKfPKiPfi)
        /*0008*/ 	.word	0x0000000d


	//----- nvinfo : EIATTR_FRAME_SIZE
	.align		4
.L_1:
        /*000c*/ 	.byte	0x04, 0x11
        /*000e*/ 	.short	(.L_3 - .L_2)
	.align		4
.L_2:
        /*0010*/ 	.word	index@(_Z17perplexity_kernelPKfPKiPfi)
        /*0014*/ 	.word	0x00000000


	//----- nvinfo : EIATTR_MIN_STACK_SIZE
	.align		4
.L_3:
        /*0018*/ 	.byte	0x04, 0x12
        /*001a*/ 	.short	(.L_5 - .L_4)
	.align		4
.L_4:
        /*001c*/ 	.word	index@(_Z17perplexity_kernelPKfPKiPfi)
        /*0020*/ 	.word	0x00000000
.L_5:


//--------------------- .nv.compat                --------------------------
	.section	.nv.compat,"",@"SHT_CUDA_COMPAT_INFO"
	.align	4
        /*0000*/ 	.byte	0x02, 0x09, 0x00, 0x00, 0x02, 0x02, 0x01, 0x00, 0x02, 0x05, 0x05, 0x00, 0x03, 0x07, 0x01, 0x01
        /*0010*/ 	.byte	0x02, 0x03, 0x00, 0x00, 0x02, 0x06, 0x01, 0x00, 0x04, 0x0b, 0x08, 0x00, 0x01, 0x00, 0x00, 0x00
        /*0020*/ 	.byte	0x00, 0x00, 0x00, 0x00


//--------------------- .nv.info._Z17perplexity_kernelPKfPKiPfi --------------------------
	.section	.nv.info._Z17perplexity_kernelPKfPKiPfi,"",@"SHT_CUDA_INFO"
	.sectionflags	@""
	.align	4


	//----- nvinfo : EIATTR_CUDA_API_VERSION
	.align		4
        /*0000*/ 	.byte	0x04, 0x37
        /*0002*/ 	.short	(.L_7 - .L_6)
.L_6:
        /*0004*/ 	.word	0x00000082


	//----- nvinfo : EIATTR_KPARAM_INFO
	.align		4
.L_7:
        /*0008*/ 	.byte	0x04, 0x17
        /*000a*/ 	.short	(.L_9 - .L_8)
.L_8:
        /*000c*/ 	.word	0x00000000
        /*0010*/ 	.short	0x0003
        /*0012*/ 	.short	0x0018
        /*0014*/ 	.byte	0x00, 0xf0, 0x11, 0x00


	//----- nvinfo : EIATTR_KPARAM_INFO
	.align		4
.L_9:
        /*0018*/ 	.byte	0x04, 0x17
        /*001a*/ 	.short	(.L_11 - .L_10)
.L_10:
        /*001c*/ 	.word	0x00000000
        /*0020*/ 	.short	0x0002
        /*0022*/ 	.short	0x0010
        /*0024*/ 	.byte	0x00, 0xf5, 0x21, 0x00


	//----- nvinfo : EIATTR_KPARAM_INFO
	.align		4
.L_11:
        /*0028*/ 	.byte	0x04, 0x17
        /*002a*/ 	.short	(.L_13 - .L_12)
.L_12:
        /*002c*/ 	.word	0x00000000
        /*0030*/ 	.short	0x0001
        /*0032*/ 	.short	0x0008
        /*0034*/ 	.byte	0x00, 0xf5, 0x21, 0x00


	//----- nvinfo : EIATTR_KPARAM_INFO
	.align		4
.L_13:
        /*0038*/ 	.byte	0x04, 0x17
        /*003a*/ 	.short	(.L_15 - .L_14)
.L_14:
        /*003c*/ 	.word	0x00000000
        /*0040*/ 	.short	0x0000
        /*0042*/ 	.short	0x0000
        /*0044*/ 	.byte	0x00, 0xf5, 0x21, 0x00


	//----- nvinfo : EIATTR_SPARSE_MMA_MASK
	.align		4
.L_15:
        /*0048*/ 	.byte	0x03, 0x50
        /*004a*/ 	.short	0x0000


	//----- nvinfo : EIATTR_MAXREG_COUNT
	.align		4
        /*004c*/ 	.byte	0x03, 0x1b
        /*004e*/ 	.short	0x00ff


	//----- nvinfo : EIATTR_MERCURY_ISA_VERSION
	.align		4
        /*0050*/ 	.byte	0x03, 0x5f
        /*0052*/ 	.short	0x0101


	//----- nvinfo : EIATTR_VRC_CTA_INIT_COUNT
	.align		4
        /*0054*/ 	.byte	0x02, 0x4a
	.zero		1
	.zero		1


	//----- nvinfo : EIATTR_EXIT_INSTR_OFFSETS
	.align		4
        /*0058*/ 	.byte	0x04, 0x1c
        /*005a*/ 	.short	(.L_17 - .L_16)


	//   ....[0]....
.L_16:
        /*005c*/ 	.word	0x00000070


	//   ....[1]....
        /*0060*/ 	.word	0x00000320


	//----- nvinfo : EIATTR_CBANK_PARAM_SIZE
	.align		4
.L_17:
        /*0064*/ 	.byte	0x03, 0x19
        /*0066*/ 	.short	0x001c


	//----- nvinfo : EIATTR_PARAM_CBANK
	.align		4
        /*0068*/ 	.byte	0x04, 0x0a
        /*006a*/ 	.short	(.L_19 - .L_18)
	.align		4
.L_18:
        /*006c*/ 	.word	index@(.nv.constant0._Z17perplexity_kernelPKfPKiPfi)
        /*0070*/ 	.short	0x0380
        /*0072*/ 	.short	0x001c


	//----- nvinfo : EIATTR_SW_WAR
	.align		4
.L_19:
        /*0074*/ 	.byte	0x04, 0x36
        /*0076*/ 	.short	(.L_21 - .L_20)
.L_20:
        /*0078*/ 	.word	0x00000008
.L_21:


//--------------------- .nv.callgraph             --------------------------
	.section	.nv.callgraph,"",@"SHT_CUDA_CALLGRAPH"
	.align	4
	.sectionentsize	8
	.align		4
        /*0000*/ 	.word	0x00000000
	.align		4
        /*0004*/ 	.word	0xffffffff
	.align		4
        /*0008*/ 	.word	0x00000000
	.align		4
        /*000c*/ 	.word	0xfffffffe
	.align		4
        /*0010*/ 	.word	0x00000000
	.align		4
        /*0014*/ 	.word	0xfffffffd
	.align		4
        /*0018*/ 	.word	0x00000000
	.align		4
        /*001c*/ 	.word	0xfffffffc


//--------------------- .text._Z17perplexity_kernelPKfPKiPfi --------------------------
	.section	.text._Z17perplexity_kernelPKfPKiPfi,"ax",@progbits
	.align	128
        .global         _Z17perplexity_kernelPKfPKiPfi
        .type           _Z17perplexity_kernelPKfPKiPfi,@function
        .size           _Z17perplexity_kernelPKfPKiPfi,(.L_x_1 - _Z17perplexity_kernelPKfPKiPfi)
        .other          _Z17perplexity_kernelPKfPKiPfi,@"STO_CUDA_ENTRY STV_DEFAULT"
_Z17perplexity_kernelPKfPKiPfi:
.text._Z17perplexity_kernelPKfPKiPfi:
[----:B------:R-:W-:Y:S01]  /*0000*/  LDC R1, c[0x0][0x37c] ;  /* 0x0000df00ff017b82 */ /* 0x000fe20000000800 */
[----:B------:R-:W0:Y:S07]  /*0010*/  S2R R3, SR_TID.X ;  /* 0x0000000000037919 */ /* 0x000e2e0000002100 */
[----:B------:R-:W0:Y:S01]  /*0020*/  S2UR UR4, SR_CTAID.X ;  /* 0x00000000000479c3 */ /* 0x000e220000002500 */
[----:B------:R-:W1:Y:S07]  /*0030*/  LDCU UR6, c[0x0][0x398] ;  /* 0x00007300ff0677ac */ /* 0x000e6e0008000800 */
[----:B------:R-:W0:Y:S02]  /*0040*/  LDC R0, c[0x0][0x360] ;  /* 0x0000d800ff007b82 */ /* 0x000e240000000800 */
[----:B0-----:R-:W-:-:S05]  /*0050*/  IMAD R0, R0, UR4, R3 ;  /* 0x0000000400007c24 */ /* 0x001fca000f8e0203 */
[----:B-1----:R-:W-:-:S13]  /*0060*/  ISETP.GE.AND P0, PT, R0, UR6, PT ;  /* 0x0000000600007c0c */ /* 0x002fda000bf06270 */
[----:B------:R-:W-:Y:S05]  /*0070*/  @P0 EXIT ;  /* 0x000000000000094d */ /* 0x000fea0003800000 */
[----:B------:R-:W0:Y:S01]  /*0080*/  LDC.64 R2, c[0x0][0x388] ;  /* 0x0000e200ff027b82 */ /* 0x000e220000000a00 */
[----:B------:R-:W1:Y:S07]  /*0090*/  LDCU.64 UR4, c[0x0][0x358] ;  /* 0x00006b00ff0477ac */ /* 0x000e6e0008000a00 */
[----:B------:R-:W2:Y:S01]  /*00a0*/  LDC.64 R4, c[0x0][0x380] ;  /* 0x0000e000ff047b82 */ /* 0x000ea20000000a00 */
[----:B0-----:R-:W-:-:S06]  /*00b0*/  IMAD.WIDE R2, R0, 0x4, R2 ;  /* 0x0000000400027825 */ /* 0x001fcc00078e0202 */
[----:B-1----:R-:W3:Y:S02]  /*00c0*/  LDG.E R3, desc[UR4][R2.64] ;  /* 0x0000000402037981 */ /* 0x002ee4000c1e1900 */
[----:B---3--:R-:W-:-:S04]  /*00d0*/  IMAD R7, R0, UR6, R3 ;  /* 0x0000000600077c24 */ /* 0x008fc8000f8e0203 */
[----:B--2---:R-:W-:-:S06]  /*00e0*/  IMAD.WIDE R4, R7, 0x4, R4 ;  /* 0x0000000407047825 */ /* 0x004fcc00078e0204 */
[----:B------:R-:W2:Y:S01]  /*00f0*/  LDG.E R4, desc[UR4][R4.64] ;  /* 0x0000000404047981 */ /* 0x000ea2000c1e1900 */
[----:B------:R-:W-:Y:S01]  /*0100*/  UMOV UR8, 0xe826d695 ;  /* 0xe826d69500087882 */ /* 0x000fe20000000000 */
[----:B------:R-:W-:Y:S01]  /*0110*/  UMOV UR9, 0x3e112e0b ;  /* 0x3e112e0b00097882 */ /* 0x000fe20000000000 */
[----:B------:R-:W-:Y:S01]  /*0120*/  MOV R10, 0x3e055027 ;  /* 0x3e055027000a7802 */ /* 0x000fe20000000f00 */
[----:B--2---:R-:W0:Y:S02]  /*0130*/  F2F.F64.F32 R6, R4 ;  /* 0x0000000400067310 */ /* 0x004e240000201800 */
[----:B0-----:R-:W-:-:S06]  /*0140*/  DADD R6, R6, UR8 ;  /* 0x0000000806067e29 */ /* 0x001fcc0008000000 */
[----:B------:R0:W1:Y:S02]  /*0150*/  F2F.F32.F64 R8, R6 ;  /* 0x0000000600087310 */ /* 0x0000640000301000 */
[----:B0-----:R-:W-:Y:S02]  /*0160*/  MOV R7, 0x7f800000 ;  /* 0x7f80000000077802 */ /* 0x001fe40000000f00 */
[----:B-1----:R-:W-:-:S13]  /*0170*/  FSETP.GEU.AND P0, PT, R8, 1.175494350822287508e-38, PT ;  /* 0x008000000800780b */ /* 0x002fda0003f0e000 */
[----:B------:R-:W-:-:S05]  /*0180*/  @!P0 FMUL R8, R8, 8388608 ;  /* 0x4b00000008088820 */ /* 0x000fca0000400000 */
[----:B------:R-:W-:-:S04]  /*0190*/  IADD3 R2, PT, PT, R8, -0x3f2aaaab, RZ ;  /* 0xc0d5555508027810 */ /* 0x000fc80007ffe0ff */
[----:B------:R-:W-:-:S04]  /*01a0*/  LOP3.LUT R9, R2, 0xff800000, RZ, 0xc0, !PT ;  /* 0xff80000002097812 */ /* 0x000fc800078ec0ff */
[-C--:B------:R-:W-:Y:S02]  /*01b0*/  IADD3 R2, PT, PT, R8, -R9.reuse, RZ ;  /* 0x8000000908027210 */ /* 0x080fe40007ffe0ff */
[----:B------:R-:W-:-:S03]  /*01c0*/  I2FP.F32.S32 R9, R9 ;  /* 0x0000000900097245 */ /* 0x000fc60000201400 */
[----:B------:R-:W-:-:S04]  /*01d0*/  FADD R5, R2, -1 ;  /* 0xbf80000002057421 */ /* 0x000fc80000000000 */
[----:B------:R-:W-:-:S04]  /*01e0*/  FFMA R2, R5, -R10, 0.14084610342979431152 ;  /* 0x3e1039f605027423 */ /* 0x000fc8000000080a */
[----:B------:R-:W-:-:S04]  /*01f0*/  FFMA R2, R5, R2, -0.12148627638816833496 ;  /* 0xbdf8cdcc05027423 */ /* 0x000fc80000000002 */
[----:B------:R-:W-:-:S04]  /*0200*/  FFMA R2, R5, R2, 0.13980610668659210205 ;  /* 0x3e0f295505027423 */ /* 0x000fc80000000002 */
[----:B------:R-:W-:-:S04]  /*0210*/  FFMA R2, R5, R2, -0.16684235632419586182 ;  /* 0xbe2ad8b905027423 */ /* 0x000fc80000000002 */
[----:B------:R-:W-:-:S04]  /*0220*/  FFMA R2, R5, R2, 0.20012299716472625732 ;  /* 0x3e4ced0b05027423 */ /* 0x000fc80000000002 */
[C---:B------:R-:W-:Y:S02]  /*0230*/  FFMA R4, R5.reuse, R2, -0.24999669194221496582 ;  /* 0xbe7fff2205047423 */ /* 0x040fe40000000002 */
[----:B------:R-:W0:Y:S02]  /*0240*/  LDC.64 R2, c[0x0][0x390] ;  /* 0x0000e400ff027b82 */ /* 0x000e240000000a00 */
[----:B------:R-:W-:-:S04]  /*0250*/  FFMA R4, R5, R4, 0.33333182334899902344 ;  /* 0x3eaaaa7805047423 */ /* 0x000fc80000000004 */
[C---:B------:R-:W-:Y:S01]  /*0260*/  FFMA R6, R5.reuse, R4, -0.5 ;  /* 0xbf00000005067423 */ /* 0x040fe20000000004 */
[----:B------:R-:W-:Y:S02]  /*0270*/  FSEL R4, RZ, -23, P0 ;  /* 0xc1b80000ff047808 */ /* 0x000fe40000000000 */
[----:B------:R-:W-:Y:S01]  /*0280*/  ISETP.GT.U32.AND P0, PT, R8, 0x7f7fffff, PT ;  /* 0x7f7fffff0800780c */ /* 0x000fe20003f04070 */
[----:B------:R-:W-:Y:S02]  /*0290*/  FMUL R6, R5, R6 ;  /* 0x0000000605067220 */ /* 0x000fe40000400000 */
[----:B------:R-:W-:Y:S02]  /*02a0*/  FFMA R4, R9, 1.1920928955078125e-07, R4 ;  /* 0x3400000009047823 */ /* 0x000fe40000000004 */
[----:B------:R-:W-:-:S04]  /*02b0*/  FFMA R5, R5, R6, R5 ;  /* 0x0000000605057223 */ /* 0x000fc80000000005 */
[----:B------:R-:W-:-:S04]  /*02c0*/  FFMA R4, R4, 0.69314718246459960938, R5 ;  /* 0x3f31721804047823 */ /* 0x000fc80000000005 */
[C---:B------:R-:W-:Y:S01]  /*02d0*/  @P0 FFMA R4, R8.reuse, R7, +INF ;  /* 0x7f80000008040423 */ /* 0x040fe20000000007 */
[----:B------:R-:W-:Y:S01]  /*02e0*/  FSETP.NEU.AND P0, PT, R8, RZ, PT ;  /* 0x000000ff0800720b */ /* 0x000fe20003f0d000 */
[----:B0-----:R-:W-:-:S03]  /*02f0*/  IMAD.WIDE R2, R0, 0x4, R2 ;  /* 0x0000000400027825 */ /* 0x001fc600078e0202 */
[----:B------:R-:W-:-:S05]  /*0300*/  FSEL R5, -R4, +INF , P0 ;  /* 0x7f80000004057808 */ /* 0x000fca0000000100 */
[----:B------:R-:W-:Y:S01]  /*0310*/  STG.E desc[UR4][R2.64], R5 ;  /* 0x0000000502007986 */ /* 0x000fe2000c101904 */
[----:B------:R-:W-:Y:S05]  /*0320*/  EXIT ;  /* 0x000000000000794d */ /* 0x000fea0003800000 */
.L_x_0:
[----:B------:R-:W-:-:S00]  /*0330*/  BRA `(.L_x_0) ;  /* 0xfffffffc00fc7947 */ /* 0x000fc0000383ffff */
[----:B------:R-:W-:-:S00]  /*0340*/  NOP ;  /* 0x0000000000007918 */ /* 0x000fc00000000000 */
        /* <DEDUP_REMOVED lines=11> */
.L_x_1:


//--------------------- .nv.shared.reserved.0     --------------------------
	.section	.nv.shared.reserved.0,"aw",@nobits
	.weak		__nv_reservedSMEM_offset_0_alias
	.size		__nv_reservedSMEM_offset_0_alias, 0, 64
	.other		__nv_reservedSMEM_offset_0_alias,@"STO_CUDA_RESERVED_SHARED STV_DEFAULT"
__nv_reservedSMEM_offset_0_alias:
	.zero		0
	.zero		64


//--------------------- .nv.constant0._Z17perplexity_kernelPKfPKiPfi --------------------------
	.section	.nv.constant0._Z17perplexity_kernelPKfPKiPfi,"a",@progbits
	.sectionflags	@""
	.align	4
.nv.constant0._Z17perplexity_kernelPKfPKiPfi:
	.zero		924


//--------------------- SYMBOLS --------------------------

	.type		.nv.reservedSmem.offset0,@object
	.size		.nv.reservedSmem.offset0,0x4
